//
// Generated by NVIDIA NVVM Compiler
//
// Compiler Build ID: CL-36424714
// Cuda compilation tools, release 13.0, V13.0.88
// Based on NVVM 20.0.0
//

.version 9.0
.target sm_100
.address_size 64

	// .globl	_Z7kernel0PfS_jj

.visible .entry _Z7kernel0PfS_jj(
	.param .u64 .ptr .align 1 _Z7kernel0PfS_jj_param_0,
	.param .u64 .ptr .align 1 _Z7kernel0PfS_jj_param_1,
	.param .u32 _Z7kernel0PfS_jj_param_2,
	.param .u32 _Z7kernel0PfS_jj_param_3
)
{
	.reg .pred 	%p<4>;
	.reg .b32 	%r<14>;
	.reg .b32 	%f<2>;
	.reg .b64 	%rd<8>;

	ld.param.u64 	%rd1, [_Z7kernel0PfS_jj_param_0];
	ld.param.u64 	%rd2, [_Z7kernel0PfS_jj_param_1];
	ld.param.u32 	%r3, [_Z7kernel0PfS_jj_param_2];
	ld.param.u32 	%r4, [_Z7kernel0PfS_jj_param_3];
	mov.u32 	%r6, %tid.x;
	mov.u32 	%r7, %ctaid.x;
	mov.u32 	%r8, %ntid.x;
	mad.lo.s32 	%r1, %r7, %r8, %r6;
	mov.u32 	%r9, %tid.y;
	mov.u32 	%r10, %ctaid.y;
	mov.u32 	%r11, %ntid.y;
	mad.lo.s32 	%r12, %r10, %r11, %r9;
	setp.ge.u32 	%p1, %r1, %r3;
	setp.ge.u32 	%p2, %r12, %r4;
	or.pred  	%p3, %p1, %p2;
	@%p3 bra 	$L__BB0_2;
	cvta.to.global.u64 	%rd3, %rd1;
	cvta.to.global.u64 	%rd4, %rd2;
	mad.lo.s32 	%r13, %r3, %r12, %r1;
	mul.wide.u32 	%rd5, %r13, 4;
	add.s64 	%rd6, %rd3, %rd5;
	ld.global.f32 	%f1, [%rd6];
	add.s64 	%rd7, %rd4, %rd5;
	st.global.f32 	[%rd7], %f1;
$L__BB0_2:
	ret;

}


// ===== COMPILED SASS (sm_100) =====

	.target	sm_100

	.elftype	@"ET_EXEC"


//--------------------- .note.nv.tkinfo           --------------------------
	.section	.note.nv.tkinfo,"",@"SHT_NOTE"
	.sectionflags	@"SHF_NOTE_NV_TKINFO"
	.tkinfo
        /*0018*/ 	.word	0x00000002
        /*0030*/ 	.string	""
        /*0030*/ 	.string	"ptxas"
        /*0030*/ 	.string	"Cuda compilation tools, release 13.0, V13.0.88"
        /*0030*/ 	.string	"Build cuda_13.0.r13.0/compiler.36424714_0"
        /*0030*/ 	.string	"-arch sm_100 -m 64 "



//--------------------- .note.nv.cuinfo           --------------------------
	.section	.note.nv.cuinfo,"",@"SHT_NOTE"
	.sectionflags	@"SHF_NOTE_NV_CUINFO"
        /*0018*/ 	.short	0x0002
        /*001a*/ 	.short	0x0064
        /*001c*/ 	.short	0x0082
	.zero		2


//--------------------- .nv.info                  --------------------------
	.section	.nv.info,"",@"SHT_CUDA_INFO"
	.align	4


	//----- nvinfo : EIATTR_REGCOUNT
	.align		4
        /*0000*/ 	.byte	0x04, 0x2f
        /*0002*/ 	.short	(.L_1 - .L_0)
	.align		4
.L_0:
        /*0004*/ 	.word	index@(_Z7kernel0PfS_jj)
        /*0008*/ 	.word	0x0000000a


	//----- nvinfo : EIATTR_FRAME_SIZE
	.align		4
.L_1:
        /*000c*/ 	.byte	0x04, 0x11
        /*000e*/ 	.short	(.L_3 - .L_2)
	.align		4
.L_2:
        /*0010*/ 	.word	index@(_Z7kernel0PfS_jj)
        /*0014*/ 	.word	0x00000000


	//----- nvinfo : EIATTR_MIN_STACK_SIZE
	.align		4
.L_3:
        /*0018*/ 	.byte	0x04, 0x12
        /*001a*/ 	.short	(.L_5 - .L_4)
	.align		4
.L_4:
        /*001c*/ 	.word	index@(_Z7kernel0PfS_jj)
        /*0020*/ 	.word	0x00000000
.L_5:


//--------------------- .nv.compat                --------------------------
	.section	.nv.compat,"",@"SHT_CUDA_COMPAT_INFO"
	.align	4
        /*0000*/ 	.byte	0x02, 0x09, 0x00, 0x00, 0x02, 0x02, 0x01, 0x00, 0x02, 0x05, 0x05, 0x00, 0x03, 0x07, 0x01, 0x01
        /*0010*/ 	.byte	0x02, 0x03, 0x00, 0x00, 0x02, 0x06, 0x01, 0x00, 0x04, 0x0b, 0x08, 0x00, 0x09, 0x00, 0x00, 0x00
        /*0020*/ 	.byte	0x00, 0x00, 0x00, 0x00


//--------------------- .nv.info._Z7kernel0PfS_jj --------------------------
	.section	.nv.info._Z7kernel0PfS_jj,"",@"SHT_CUDA_INFO"
	.sectionflags	@""
	.align	4


	//----- nvinfo : EIATTR_CUDA_API_VERSION
	.align		4
        /*0000*/ 	.byte	0x04, 0x37
        /*0002*/ 	.short	(.L_7 - .L_6)
.L_6:
        /*0004*/ 	.word	0x00000082


	//----- nvinfo : EIATTR_KPARAM_INFO
	.align		4
.L_7:
        /*0008*/ 	.byte	0x04, 0x17
        /*000a*/ 	.short	(.L_9 - .L_8)
.L_8:
        /*000c*/ 	.word	0x00000000
        /*0010*/ 	.short	0x0003
        /*0012*/ 	.short	0x0014
        /*0014*/ 	.byte	0x00, 0xf0, 0x11, 0x00


	//----- nvinfo : EIATTR_KPARAM_INFO
	.align		4
.L_9:
        /*0018*/ 	.byte	0x04, 0x17
        /*001a*/ 	.short	(.L_11 - .L_10)
.L_10:
        /*001c*/ 	.word	0x00000000
        /*0020*/ 	.short	0x0002
        /*0022*/ 	.short	0x0010
        /*0024*/ 	.byte	0x00, 0xf0, 0x11, 0x00


	//----- nvinfo : EIATTR_KPARAM_INFO
	.align		4
.L_11:
        /*0028*/ 	.byte	0x04, 0x17
        /*002a*/ 	.short	(.L_13 - .L_12)
.L_12:
        /*002c*/ 	.word	0x00000000
        /*0030*/ 	.short	0x0001
        /*0032*/ 	.short	0x0008
        /*0034*/ 	.byte	0x00, 0xf5, 0x21, 0x00


	//----- nvinfo : EIATTR_KPARAM_INFO
	.align		4
.L_13:
        /*0038*/ 	.byte	0x04, 0x17
        /*003a*/ 	.short	(.L_15 - .L_14)
.L_14:
        /*003c*/ 	.word	0x00000000
        /*0040*/ 	.short	0x0000
        /*0042*/ 	.short	0x0000
        /*0044*/ 	.byte	0x00, 0xf5, 0x21, 0x00


	//----- nvinfo : EIATTR_SPARSE_MMA_MASK
	.align		4
.L_15:
        /*0048*/ 	.byte	0x03, 0x50
        /*004a*/ 	.short	0x0000


	//----- nvinfo : EIATTR_MAXREG_COUNT
	.align		4
        /*004c*/ 	.byte	0x03, 0x1b
        /*004e*/ 	.short	0x00ff


	//----- nvinfo : EIATTR_MERCURY_ISA_VERSION
	.align		4
        /*0050*/ 	.byte	0x03, 0x5f
        /*0052*/ 	.short	0x0101


	//----- nvinfo : EIATTR_VRC_CTA_INIT_COUNT
	.align		4
        /*0054*/ 	.byte	0x02, 0x4a
	.zero		1
	.zero		1


	//----- nvinfo : EIATTR_EXIT_INSTR_OFFSETS
	.align		4
        /*0058*/ 	.byte	0x04, 0x1c
        /*005a*/ 	.short	(.L_17 - .L_16)


	//   ....[0]....
.L_16:
        /*005c*/ 	.word	0x000000c0


	//   ....[1]....
        /*0060*/ 	.word	0x00000150


	//----- nvinfo : EIATTR_CBANK_PARAM_SIZE
	.align		4
.L_17:
        /*0064*/ 	.byte	0x03, 0x19
        /*0066*/ 	.short	0x0018


	//----- nvinfo : EIATTR_PARAM_CBANK
	.align		4
        /*0068*/ 	.byte	0x04, 0x0a
        /*006a*/ 	.short	(.L_19 - .L_18)
	.align		4
.L_18:
        /*006c*/ 	.word	index@(.nv.constant0._Z7kernel0PfS_jj)
        /*0070*/ 	.short	0x0380
        /*0072*/ 	.short	0x0018


	//----- nvinfo : EIATTR_SW_WAR
	.align		4
.L_19:
        /*0074*/ 	.byte	0x04, 0x36
        /*0076*/ 	.short	(.L_21 - .L_20)
.L_20:
        /*0078*/ 	.word	0x00000008
.L_21:


//--------------------- .nv.callgraph             --------------------------
	.section	.nv.callgraph,"",@"SHT_CUDA_CALLGRAPH"
	.align	4
	.sectionentsize	8
	.align		4
        /*0000*/ 	.word	0x00000000
	.align		4
        /*0004*/ 	.word	0xffffffff
	.align		4
        /*0008*/ 	.word	0x00000000
	.align		4
        /*000c*/ 	.word	0xfffffffe
	.align		4
        /*0010*/ 	.word	0x00000000
	.align		4
        /*0014*/ 	.word	0xfffffffd
	.align		4
        /*0018*/ 	.word	0x00000000
	.align		4
        /*001c*/ 	.word	0xfffffffc


//--------------------- .text._Z7kernel0PfS_jj    --------------------------
	.section	.text._Z7kernel0PfS_jj,"ax",@progbits
	.align	128
        .global         _Z7kernel0PfS_jj
        .type           _Z7kernel0PfS_jj,@function
        .size           _Z7kernel0PfS_jj,(.L_x_1 - _Z7kernel0PfS_jj)
        .other          _Z7kernel0PfS_jj,@"STO_CUDA_ENTRY STV_DEFAULT"
_Z7kernel0PfS_jj:
.text._Z7kernel0PfS_jj:
[----:B------:R-:W-:Y:S01]  /*0000*/  LDC R1, c[0x0][0x37c] ;  /* 0x0000df00ff017b82 */ /* 0x000fe20000000800 */
[----:B------:R-:W0:Y:S07]  /*0010*/  S2R R5, SR_TID.Y ;  /* 0x0000000000057919 */ /* 0x000e2e0000002200 */
[----:B------:R-:W1:Y:S01]  /*0020*/  LDC R3, c[0x0][0x360] ;  /* 0x0000d800ff037b82 */ /* 0x000e620000000800 */
[----:B------:R-:W2:Y:S01]  /*0030*/  LDCU.64 UR6, c[0x0][0x390] ;  /* 0x00007200ff0677ac */ /* 0x000ea20008000a00 */
[----:B------:R-:W1:Y:S06]  /*0040*/  S2R R0, SR_TID.X ;  /* 0x0000000000007919 */ /* 0x000e6c0000002100 */
[----:B------:R-:W0:Y:S08]  /*0050*/  S2UR UR5, SR_CTAID.Y ;  /* 0x00000000000579c3 */ /* 0x000e300000002600 */
[----:B------:R-:W0:Y:S08]  /*0060*/  LDC R2, c[0x0][0x364] ;  /* 0x0000d900ff027b82 */ /* 0x000e300000000800 */
[----:B------:R-:W1:Y:S01]  /*0070*/  S2UR UR4, SR_CTAID.X ;  /* 0x00000000000479c3 */ /* 0x000e620000002500 */
[----:B0-----:R-:W-:-:S05]  /*0080*/  IMAD R5, R2, UR5, R5 ;  /* 0x0000000502057c24 */ /* 0x001fca000f8e0205 */
[----:B--2---:R-:W-:Y:S01]  /*0090*/  ISETP.GE.U32.AND P0, PT, R5, UR7, PT ;  /* 0x0000000705007c0c */ /* 0x004fe2000bf06070 */
[----:B-1----:R-:W-:-:S05]  /*00a0*/  IMAD R0, R3, UR4, R0 ;  /* 0x0000000403007c24 */ /* 0x002fca000f8e0200 */
[----:B------:R-:W-:-:S13]  /*00b0*/  ISETP.GE.U32.OR P0, PT, R0, UR6, P0 ;  /* 0x0000000600007c0c */ /* 0x000fda0008706470 */
[----:B------:R-:W-:Y:S05]  /*00c0*/  @P0 EXIT ;  /* 0x000000000000094d */ /* 0x000fea0003800000 */
[----:B------:R-:W0:Y:S01]  /*00d0*/  LDC.64 R2, c[0x0][0x380] ;  /* 0x0000e000ff027b82 */ /* 0x000e220000000a00 */
[----:B------:R-:W1:Y:S01]  /*00e0*/  LDCU.64 UR4, c[0x0][0x358] ;  /* 0x00006b00ff0477ac */ /* 0x000e620008000a00 */
[----:B------:R-:W-:-:S06]  /*00f0*/  IMAD R7, R5, UR6, R0 ;  /* 0x0000000605077c24 */ /* 0x000fcc000f8e0200 */
[----:B------:R-:W2:Y:S01]  /*0100*/  LDC.64 R4, c[0x0][0x388] ;  /* 0x0000e200ff047b82 */ /* 0x000ea20000000a00 */
[----:B0-----:R-:W-:-:S06]  /*0110*/  IMAD.WIDE.U32 R2, R7, 0x4, R2 ;  /* 0x0000000407027825 */ /* 0x001fcc00078e0002 */
[----:B-1----:R-:W3:Y:S01]  /*0120*/  LDG.E R3, desc[UR4][R2.64] ;  /* 0x0000000402037981 */ /* 0x002ee2000c1e1900 */
[----:B--2---:R-:W-:-:S05]  /*0130*/  IMAD.WIDE.U32 R4, R7, 0x4, R4 ;  /* 0x0000000407047825 */ /* 0x004fca00078e0004 */
[----:B---3--:R-:W-:Y:S01]  /*0140*/  STG.E desc[UR4][R4.64], R3 ;  /* 0x0000000304007986 */ /* 0x008fe2000c101904 */
[----:B------:R-:W-:Y:S05]  /*0150*/  EXIT ;  /* 0x000000000000794d */ /* 0x000fea0003800000 */
.L_x_0:
[----:B------:R-:W-:-:S00]  /*0160*/  BRA `(.L_x_0) ;  /* 0xfffffffc00fc7947 */ /* 0x000fc0000383ffff */
[----:B------:R-:W-:-:S00]  /*0170*/  NOP ;  /* 0x0000000000007918 */ /* 0x000fc00000000000 */
        /* <DEDUP_REMOVED lines=8> */
.L_x_1:


//--------------------- .nv.shared.reserved.0     --------------------------
	.section	.nv.shared.reserved.0,"aw",@nobits
	.weak		__nv_reservedSMEM_offset_0_alias
	.size		__nv_reservedSMEM_offset_0_alias, 0, 64
	.other		__nv_reservedSMEM_offset_0_alias,@"STO_CUDA_RESERVED_SHARED STV_DEFAULT"
__nv_reservedSMEM_offset_0_alias:
	.zero		0
	.zero		64


//--------------------- .nv.constant0._Z7kernel0PfS_jj --------------------------
	.section	.nv.constant0._Z7kernel0PfS_jj,"a",@progbits
	.sectionflags	@""
	.align	4
.nv.constant0._Z7kernel0PfS_jj:
	.zero		920


//--------------------- SYMBOLS --------------------------

	.type		.nv.reservedSmem.offset0,@object
	.size		.nv.reservedSmem.offset0,0x4
